	.headerflags	@"EF_CUDA_TEXMODE_UNIFIED EF_CUDA_64BIT_ADDRESS EF_CUDA_ACCELERATORS EF_CUDA_SM90 EF_CUDA_VIRTUAL_SM(EF_CUDA_SM90)"
	.elftype	@"ET_EXEC"


//--------------------- .nv.info                  --------------------------
	.section	.nv.info,"",@"SHT_CUDA_INFO"
	.align	4


	//----- nvinfo : EIATTR_REGCOUNT
	.align		4
        /*0000*/ 	.byte	0x04, 0x2f
        /*0002*/ 	.short	(.L_1 - .L_0)
	.align		4
.L_0:
        /*0004*/ 	.word	index@(triton_poi_fused__to_copy_arange_clamp_mul_sub_37)
        /*0008*/ 	.word	0x0000000a


	//----- nvinfo : EIATTR_MIN_STACK_SIZE
	.align		4
.L_1:
        /*000c*/ 	.byte	0x04, 0x12
        /*000e*/ 	.short	(.L_3 - .L_2)
	.align		4
.L_2:
        /*0010*/ 	.word	index@(triton_poi_fused__to_copy_arange_clamp_mul_sub_37)
        /*0014*/ 	.word	0x00000000


	//----- nvinfo : EIATTR_FRAME_SIZE
	.align		4
.L_3:
        /*0018*/ 	.byte	0x04, 0x11
        /*001a*/ 	.short	(.L_5 - .L_4)
	.align		4
.L_4:
        /*001c*/ 	.word	index@(triton_poi_fused__to_copy_arange_clamp_mul_sub_37)
        /*0020*/ 	.word	0x00000000


	//----- nvinfo : EIATTR_MIN_STACK_SIZE
	.align		4
.L_5:
        /*0024*/ 	.byte	0x04, 0x12
        /*0026*/ 	.short	(.L_7 - .L_6)
	.align		4
.L_6:
        /*0028*/ 	.word	index@(triton_poi_fused__to_copy_arange_clamp_mul_sub_37)
        /*002c*/ 	.word	0x00000000
.L_7:


//--------------------- .nv.info.triton_poi_fused__to_copy_arange_clamp_mul_sub_37 --------------------------
	.section	.nv.info.triton_poi_fused__to_copy_arange_clamp_mul_sub_37,"",@"SHT_CUDA_INFO"
	.sectionflags	@""
	.align	4


	//----- nvinfo : EIATTR_CUDA_API_VERSION
	.align		4
        /*0000*/ 	.byte	0x04, 0x37
        /*0002*/ 	.short	(.L_9 - .L_8)
.L_8:
        /*0004*/ 	.word	0x0000007c


	//----- nvinfo : EIATTR_KPARAM_INFO
	.align		4
.L_9:
        /*0008*/ 	.byte	0x04, 0x17
        /*000a*/ 	.short	(.L_11 - .L_10)
.L_10:
        /*000c*/ 	.word	0x00000000
        /*0010*/ 	.short	0x0001
        /*0012*/ 	.short	0x0008
        /*0014*/ 	.byte	0x00, 0xf0, 0x11, 0x00


	//----- nvinfo : EIATTR_KPARAM_INFO
	.align		4
.L_11:
        /*0018*/ 	.byte	0x04, 0x17
        /*001a*/ 	.short	(.L_13 - .L_12)
.L_12:
        /*001c*/ 	.word	0x00000000
        /*0020*/ 	.short	0x0000
        /*0022*/ 	.short	0x0000
        /*0024*/ 	.byte	0x00, 0xf4, 0x21, 0x00


	//----- nvinfo : EIATTR_SPARSE_MMA_MASK
	.align		4
.L_13:
        /*0028*/ 	.byte	0x03, 0x50
        /*002a*/ 	.short	0x0000


	//----- nvinfo : EIATTR_MAXREG_COUNT
	.align		4
        /*002c*/ 	.byte	0x03, 0x1b
        /*002e*/ 	.short	0x00ff


	//----- nvinfo : EIATTR_EXIT_INSTR_OFFSETS
	.align		4
        /*0030*/ 	.byte	0x04, 0x1c
        /*0032*/ 	.short	(.L_15 - .L_14)


	//   ....[0]....
.L_14:
        /*0034*/ 	.word	0x000000e0


	//   ....[1]....
        /*0038*/ 	.word	0x00000110


	//----- nvinfo : EIATTR_REQNTID
	.align		4
.L_15:
        /*003c*/ 	.byte	0x04, 0x10
        /*003e*/ 	.short	(.L_17 - .L_16)
.L_16:
        /*0040*/ 	.word	0x00000080
        /*0044*/ 	.word	0x00000001
        /*0048*/ 	.word	0x00000001


	//----- nvinfo : EIATTR_CBANK_PARAM_SIZE
	.align		4
.L_17:
        /*004c*/ 	.byte	0x03, 0x19
        /*004e*/ 	.short	0x000c


	//----- nvinfo : EIATTR_PARAM_CBANK
	.align		4
        /*0050*/ 	.byte	0x04, 0x0a
        /*0052*/ 	.short	(.L_19 - .L_18)
	.align		4
.L_18:
        /*0054*/ 	.word	index@(.nv.constant0.triton_poi_fused__to_copy_arange_clamp_mul_sub_37)
        /*0058*/ 	.short	0x0210
        /*005a*/ 	.short	0x000c


	//----- nvinfo : EIATTR_SW_WAR
	.align		4
.L_19:
        /*005c*/ 	.byte	0x04, 0x36
        /*005e*/ 	.short	(.L_21 - .L_20)
.L_20:
        /*0060*/ 	.word	0x00000008
.L_21:


//--------------------- .nv.callgraph             --------------------------
	.section	.nv.callgraph,"",@"SHT_CUDA_CALLGRAPH"
	.align	4
	.sectionentsize	8
	.align		4
        /*0000*/ 	.word	0x00000000
	.align		4
        /*0004*/ 	.word	0xffffffff
	.align		4
        /*0008*/ 	.word	0x00000000
	.align		4
        /*000c*/ 	.word	0xfffffffe
	.align		4
        /*0010*/ 	.word	0x00000000
	.align		4
        /*0014*/ 	.word	0xfffffffd
	.align		4
        /*0018*/ 	.word	0x00000000
	.align		4
        /*001c*/ 	.word	0xfffffffc


//--------------------- .text.triton_poi_fused__to_copy_arange_clamp_mul_sub_37 --------------------------
	.section	.text.triton_poi_fused__to_copy_arange_clamp_mul_sub_37,"ax",@progbits
	.align	128
        .global         triton_poi_fused__to_copy_arange_clamp_mul_sub_37
        .type           triton_poi_fused__to_copy_arange_clamp_mul_sub_37,@function
        .size           triton_poi_fused__to_copy_arange_clamp_mul_sub_37,(.L_x_1 - triton_poi_fused__to_copy_arange_clamp_mul_sub_37)
        .other          triton_poi_fused__to_copy_arange_clamp_mul_sub_37,@"STO_CUDA_ENTRY STV_DEFAULT"
triton_poi_fused__to_copy_arange_clamp_mul_sub_37:
.text.triton_poi_fused__to_copy_arange_clamp_mul_sub_37:
[----:B------:R-:W0:Y:S02]  /*0000*/  LDC R1, c[0x0][0x28] ;  /* 0x00000a00ff017b82 */ /* 0x000e240000000800 */
[----:B------:R-:W1:Y:S01]  /*0010*/  S2R R0, SR_TID.X ;  /* 0x0000000000007919 */ /* 0x000e620000002100 */
[----:B------:R-:W2:Y:S01]  /*0020*/  LDC.64 R2, c[0x0][0x210] ;  /* 0x00008400ff027b82 */ /* 0x000ea20000000a00 */
[----:B------:R-:W3:Y:S01]  /*0030*/  S2R R5, SR_CTAID.X ;  /* 0x0000000000057919 */ /* 0x000ee20000002500 */
[----:B-1----:R-:W-:-:S05]  /*0040*/  LOP3.LUT R0, R0, 0x7f, RZ, 0xc0, !PT ;  /* 0x0000007f00007812 */ /* 0x002fca00078ec0ff */
[----:B---3--:R-:W-:-:S04]  /*0050*/  IMAD R5, R5, 0x80, R0 ;  /* 0x0000008005057824 */ /* 0x008fc800078e0200 */
[C---:B--2---:R-:W-:Y:S01]  /*0060*/  IMAD.WIDE R2, R5.reuse, 0x4, R2 ;  /* 0x0000000405027825 */ /* 0x044fe200078e0202 */
[----:B------:R-:W-:Y:S02]  /*0070*/  I2FP.F32.S32 R0, R5 ;  /* 0x0000000500007245 */ /* 0x000fe40000201400 */
[----:B------:R-:W-:-:S03]  /*0080*/  ISETP.GE.AND P0, PT, R5, 0x48, PT ;  /* 0x000000480500780c */ /* 0x000fc60003f06270 */
[----:B------:R-:W-:-:S05]  /*0090*/  FMUL R0, R0, 3.5352113246917724609 ;  /* 0x406240e700007820 */ /* 0x000fca0000400000 */
[----:B------:R-:W-:-:S04]  /*00a0*/  FMNMX R0, RZ, R0, !PT ;  /* 0x00000000ff007209 */ /* 0x000fc80007800000 */
[----:B------:R-:W1:Y:S02]  /*00b0*/  F2I.TRUNC.NTZ R4, R0 ;  /* 0x0000000000047305 */ /* 0x000e64000020f100 */
[----:B-1----:R-:W-:-:S05]  /*00c0*/  I2FP.F32.S32 R7, R4 ;  /* 0x0000000400077245 */ /* 0x002fca0000201400 */
[----:B------:R-:W-:Y:S01]  /*00d0*/  FADD.SAT R7, R0, -R7 ;  /* 0x8000000700077221 */ /* 0x000fe20000002000 */
[----:B------:R-:W-:Y:S06]  /*00e0*/  @P0 EXIT ;  /* 0x000000000000094d */ /* 0x000fec0003800000 */
[----:B------:R-:W-:Y:S02]  /*00f0*/  ULDC.64 UR4, c[0x0][0x208] ;  /* 0x0000820000047ab9 */ /* 0x000fe40000000a00 */
[----:B------:R-:W-:Y:S01]  /*0100*/  STG.E desc[UR4][R2.64], R7 ;  /* 0x0000000702007986 */ /* 0x000fe2000c101904 */
[----:B------:R-:W-:Y:S05]  /*0110*/  EXIT ;  /* 0x000000000000794d */ /* 0x000fea0003800000 */
.L_x_0:
[----:B------:R-:W-:-:S00]  /*0120*/  BRA `(.L_x_0) ;  /* 0xfffffffc00fc7947 */ /* 0x000fc0000383ffff */
[----:B------:R-:W-:-:S00]  /*0130*/  NOP ;  /* 0x0000000000007918 */ /* 0x000fc00000000000 */
        /* <DEDUP_REMOVED lines=12> */
.L_x_1:


//--------------------- .nv.constant0.triton_poi_fused__to_copy_arange_clamp_mul_sub_37 --------------------------
	.section	.nv.constant0.triton_poi_fused__to_copy_arange_clamp_mul_sub_37,"a",@progbits
	.sectionflags	@""
	.align	4
.nv.constant0.triton_poi_fused__to_copy_arange_clamp_mul_sub_37:
	.zero		540
